//
// Generated by NVIDIA NVVM Compiler
//
// Compiler Build ID: CL-36424714
// Cuda compilation tools, release 13.0, V13.0.88
// Based on NVVM 20.0.0
//

.version 9.0
.target sm_100
.address_size 64

	// .globl	_Z13MatrixMulCUDAPKfS0_Pfiiii

.visible .entry _Z13MatrixMulCUDAPKfS0_Pfiiii(
	.param .u64 .ptr .align 1 _Z13MatrixMulCUDAPKfS0_Pfiiii_param_0,
	.param .u64 .ptr .align 1 _Z13MatrixMulCUDAPKfS0_Pfiiii_param_1,
	.param .u64 .ptr .align 1 _Z13MatrixMulCUDAPKfS0_Pfiiii_param_2,
	.param .u32 _Z13MatrixMulCUDAPKfS0_Pfiiii_param_3,
	.param .u32 _Z13MatrixMulCUDAPKfS0_Pfiiii_param_4,
	.param .u32 _Z13MatrixMulCUDAPKfS0_Pfiiii_param_5,
	.param .u32 _Z13MatrixMulCUDAPKfS0_Pfiiii_param_6
)
{
	.reg .pred 	%p<22>;
	.reg .b32 	%r<146>;
	.reg .b32 	%f<62>;
	.reg .b64 	%rd<60>;

	ld.param.u64 	%rd9, [_Z13MatrixMulCUDAPKfS0_Pfiiii_param_0];
	ld.param.u64 	%rd10, [_Z13MatrixMulCUDAPKfS0_Pfiiii_param_1];
	ld.param.u64 	%rd11, [_Z13MatrixMulCUDAPKfS0_Pfiiii_param_2];
	ld.param.u32 	%r76, [_Z13MatrixMulCUDAPKfS0_Pfiiii_param_3];
	ld.param.u32 	%r77, [_Z13MatrixMulCUDAPKfS0_Pfiiii_param_4];
	ld.param.u32 	%r78, [_Z13MatrixMulCUDAPKfS0_Pfiiii_param_5];
	ld.param.u32 	%r79, [_Z13MatrixMulCUDAPKfS0_Pfiiii_param_6];
	cvta.to.global.u64 	%rd1, %rd10;
	cvta.to.global.u64 	%rd2, %rd9;
	cvta.to.global.u64 	%rd3, %rd11;
	mov.u32 	%r119, %tid.x;
	setp.ge.s32 	%p1, %r119, %r76;
	setp.lt.s32 	%p2, %r78, 1;
	or.pred  	%p3, %p1, %p2;
	@%p3 bra 	$L__BB0_30;
	setp.lt.s32 	%p4, %r77, 1;
	@%p4 bra 	$L__BB0_17;
	and.b32  	%r2, %r77, 7;
	and.b32  	%r3, %r77, 3;
	and.b32  	%r4, %r77, 2147483640;
	and.b32  	%r5, %r77, 1;
	neg.s32 	%r6, %r4;
	shl.b32 	%r7, %r78, 3;
	shl.b32 	%r8, %r78, 1;
	shl.b32 	%r9, %r78, 2;
	mul.lo.s32 	%r10, %r78, 5;
	mul.lo.s32 	%r11, %r78, 6;
	mul.lo.s32 	%r12, %r78, 7;
	mul.wide.u32 	%rd4, %r7, 4;
	add.s64 	%rd5, %rd2, 16;
$L__BB0_3:
	mul.lo.s32 	%r14, %r119, %r77;
	mul.lo.s32 	%r15, %r119, %r78;
	mov.b32 	%r120, 0;
$L__BB0_4:
	setp.lt.u32 	%p13, %r77, 8;
	mov.b32 	%r135, 0;
	mov.u32 	%r140, %r135;
	@%p13 bra 	$L__BB0_7;
	add.s32 	%r128, %r78, %r120;
	add.s32 	%r127, %r8, %r120;
	mad.lo.s32 	%r126, %r78, 3, %r120;
	add.s32 	%r125, %r9, %r120;
	add.s32 	%r124, %r10, %r120;
	add.s32 	%r123, %r11, %r120;
	add.s32 	%r122, %r12, %r120;
	mul.wide.u32 	%rd20, %r120, 4;
	add.s64 	%rd59, %rd1, %rd20;
	mov.b32 	%r140, 0;
	mov.u32 	%r121, %r14;
	mov.u32 	%r129, %r6;
$L__BB0_6:
	.pragma "nounroll";
	mul.wide.s32 	%rd21, %r121, 4;
	add.s64 	%rd22, %rd5, %rd21;
	ld.global.f32 	%f1, [%rd22+-16];
	ld.global.f32 	%f2, [%rd59];
	cvt.rn.f32.s32 	%f3, %r140;
	fma.rn.f32 	%f4, %f1, %f2, %f3;
	cvt.rzi.s32.f32 	%r94, %f4;
	ld.global.f32 	%f5, [%rd22+-12];
	mul.wide.u32 	%rd23, %r128, 4;
	add.s64 	%rd24, %rd1, %rd23;
	ld.global.f32 	%f6, [%rd24];
	cvt.rn.f32.s32 	%f7, %r94;
	fma.rn.f32 	%f8, %f5, %f6, %f7;
	cvt.rzi.s32.f32 	%r95, %f8;
	ld.global.f32 	%f9, [%rd22+-8];
	mul.wide.u32 	%rd25, %r127, 4;
	add.s64 	%rd26, %rd1, %rd25;
	ld.global.f32 	%f10, [%rd26];
	cvt.rn.f32.s32 	%f11, %r95;
	fma.rn.f32 	%f12, %f9, %f10, %f11;
	cvt.rzi.s32.f32 	%r96, %f12;
	ld.global.f32 	%f13, [%rd22+-4];
	mul.wide.u32 	%rd27, %r126, 4;
	add.s64 	%rd28, %rd1, %rd27;
	ld.global.f32 	%f14, [%rd28];
	cvt.rn.f32.s32 	%f15, %r96;
	fma.rn.f32 	%f16, %f13, %f14, %f15;
	cvt.rzi.s32.f32 	%r97, %f16;
	ld.global.f32 	%f17, [%rd22];
	mul.wide.u32 	%rd29, %r125, 4;
	add.s64 	%rd30, %rd1, %rd29;
	ld.global.f32 	%f18, [%rd30];
	cvt.rn.f32.s32 	%f19, %r97;
	fma.rn.f32 	%f20, %f17, %f18, %f19;
	cvt.rzi.s32.f32 	%r98, %f20;
	ld.global.f32 	%f21, [%rd22+4];
	mul.wide.u32 	%rd31, %r124, 4;
	add.s64 	%rd32, %rd1, %rd31;
	ld.global.f32 	%f22, [%rd32];
	cvt.rn.f32.s32 	%f23, %r98;
	fma.rn.f32 	%f24, %f21, %f22, %f23;
	cvt.rzi.s32.f32 	%r99, %f24;
	ld.global.f32 	%f25, [%rd22+8];
	mul.wide.u32 	%rd33, %r123, 4;
	add.s64 	%rd34, %rd1, %rd33;
	ld.global.f32 	%f26, [%rd34];
	cvt.rn.f32.s32 	%f27, %r99;
	fma.rn.f32 	%f28, %f25, %f26, %f27;
	cvt.rzi.s32.f32 	%r100, %f28;
	ld.global.f32 	%f29, [%rd22+12];
	mul.wide.u32 	%rd35, %r122, 4;
	add.s64 	%rd36, %rd1, %rd35;
	ld.global.f32 	%f30, [%rd36];
	cvt.rn.f32.s32 	%f31, %r100;
	fma.rn.f32 	%f32, %f29, %f30, %f31;
	cvt.rzi.s32.f32 	%r140, %f32;
	add.s32 	%r129, %r129, 8;
	add.s32 	%r128, %r128, %r7;
	add.s32 	%r127, %r127, %r7;
	add.s32 	%r126, %r126, %r7;
	add.s32 	%r125, %r125, %r7;
	add.s32 	%r124, %r124, %r7;
	add.s32 	%r123, %r123, %r7;
	add.s32 	%r122, %r122, %r7;
	add.s64 	%rd59, %rd59, %rd4;
	add.s32 	%r121, %r121, 8;
	setp.ne.s32 	%p14, %r129, 0;
	mov.u32 	%r135, %r4;
	@%p14 bra 	$L__BB0_6;
$L__BB0_7:
	setp.eq.s32 	%p15, %r2, 0;
	@%p15 bra 	$L__BB0_15;
	add.s32 	%r102, %r2, -1;
	setp.lt.u32 	%p16, %r102, 3;
	@%p16 bra 	$L__BB0_10;
	add.s32 	%r103, %r135, %r14;
	mul.wide.s32 	%rd37, %r103, 4;
	add.s64 	%rd38, %rd2, %rd37;
	ld.global.f32 	%f33, [%rd38];
	mad.lo.s32 	%r104, %r135, %r78, %r120;
	mul.wide.u32 	%rd39, %r104, 4;
	add.s64 	%rd40, %rd1, %rd39;
	ld.global.f32 	%f34, [%rd40];
	cvt.rn.f32.s32 	%f35, %r140;
	fma.rn.f32 	%f36, %f33, %f34, %f35;
	cvt.rzi.s32.f32 	%r105, %f36;
	ld.global.f32 	%f37, [%rd38+4];
	add.s32 	%r106, %r104, %r78;
	mul.wide.u32 	%rd41, %r106, 4;
	add.s64 	%rd42, %rd1, %rd41;
	ld.global.f32 	%f38, [%rd42];
	cvt.rn.f32.s32 	%f39, %r105;
	fma.rn.f32 	%f40, %f37, %f38, %f39;
	cvt.rzi.s32.f32 	%r107, %f40;
	ld.global.f32 	%f41, [%rd38+8];
	add.s32 	%r108, %r106, %r78;
	mul.wide.u32 	%rd43, %r108, 4;
	add.s64 	%rd44, %rd1, %rd43;
	ld.global.f32 	%f42, [%rd44];
	cvt.rn.f32.s32 	%f43, %r107;
	fma.rn.f32 	%f44, %f41, %f42, %f43;
	cvt.rzi.s32.f32 	%r109, %f44;
	ld.global.f32 	%f45, [%rd38+12];
	add.s32 	%r110, %r108, %r78;
	mul.wide.u32 	%rd45, %r110, 4;
	add.s64 	%rd46, %rd1, %rd45;
	ld.global.f32 	%f46, [%rd46];
	cvt.rn.f32.s32 	%f47, %r109;
	fma.rn.f32 	%f48, %f45, %f46, %f47;
	cvt.rzi.s32.f32 	%r140, %f48;
	add.s32 	%r135, %r135, 4;
$L__BB0_10:
	setp.eq.s32 	%p17, %r3, 0;
	@%p17 bra 	$L__BB0_15;
	setp.eq.s32 	%p18, %r3, 1;
	@%p18 bra 	$L__BB0_13;
	add.s32 	%r112, %r135, %r14;
	mul.wide.s32 	%rd47, %r112, 4;
	add.s64 	%rd48, %rd2, %rd47;
	ld.global.f32 	%f49, [%rd48];
	mad.lo.s32 	%r113, %r135, %r78, %r120;
	mul.wide.u32 	%rd49, %r113, 4;
	add.s64 	%rd50, %rd1, %rd49;
	ld.global.f32 	%f50, [%rd50];
	cvt.rn.f32.s32 	%f51, %r140;
	fma.rn.f32 	%f52, %f49, %f50, %f51;
	cvt.rzi.s32.f32 	%r114, %f52;
	ld.global.f32 	%f53, [%rd48+4];
	add.s32 	%r115, %r113, %r78;
	mul.wide.u32 	%rd51, %r115, 4;
	add.s64 	%rd52, %rd1, %rd51;
	ld.global.f32 	%f54, [%rd52];
	cvt.rn.f32.s32 	%f55, %r114;
	fma.rn.f32 	%f56, %f53, %f54, %f55;
	cvt.rzi.s32.f32 	%r140, %f56;
	add.s32 	%r135, %r135, 2;
$L__BB0_13:
	setp.eq.s32 	%p19, %r5, 0;
	@%p19 bra 	$L__BB0_15;
	add.s32 	%r116, %r135, %r14;
	mul.wide.s32 	%rd53, %r116, 4;
	add.s64 	%rd54, %rd2, %rd53;
	ld.global.f32 	%f57, [%rd54];
	mad.lo.s32 	%r117, %r135, %r78, %r120;
	mul.wide.u32 	%rd55, %r117, 4;
	add.s64 	%rd56, %rd1, %rd55;
	ld.global.f32 	%f58, [%rd56];
	cvt.rn.f32.s32 	%f59, %r140;
	fma.rn.f32 	%f60, %f57, %f58, %f59;
	cvt.rzi.s32.f32 	%r140, %f60;
$L__BB0_15:
	cvt.rn.f32.s32 	%f61, %r140;
	add.s32 	%r118, %r120, %r15;
	mul.wide.s32 	%rd57, %r118, 4;
	add.s64 	%rd58, %rd3, %rd57;
	st.global.f32 	[%rd58], %f61;
	add.s32 	%r120, %r120, 1;
	setp.ne.s32 	%p20, %r120, %r78;
	@%p20 bra 	$L__BB0_4;
	add.s32 	%r119, %r119, %r79;
	setp.lt.s32 	%p21, %r119, %r76;
	@%p21 bra 	$L__BB0_3;
	bra.uni 	$L__BB0_30;
$L__BB0_17:
	and.b32  	%r61, %r78, 7;
	add.s32 	%r62, %r61, -1;
	and.b32  	%r63, %r78, 3;
	and.b32  	%r64, %r78, 2147483640;
	and.b32  	%r65, %r78, 1;
$L__BB0_18:
	setp.lt.u32 	%p5, %r78, 8;
	mul.lo.s32 	%r67, %r119, %r78;
	mov.b32 	%r144, 0;
	@%p5 bra 	$L__BB0_21;
	mov.b32 	%r142, 0;
$L__BB0_20:
	.pragma "nounroll";
	add.s32 	%r82, %r142, %r67;
	mul.wide.s32 	%rd12, %r82, 4;
	add.s64 	%rd13, %rd3, %rd12;
	mov.b32 	%r83, 0;
	st.global.u32 	[%rd13], %r83;
	st.global.u32 	[%rd13+4], %r83;
	st.global.u32 	[%rd13+8], %r83;
	st.global.u32 	[%rd13+12], %r83;
	st.global.u32 	[%rd13+16], %r83;
	st.global.u32 	[%rd13+20], %r83;
	st.global.u32 	[%rd13+24], %r83;
	st.global.u32 	[%rd13+28], %r83;
	add.s32 	%r142, %r142, 8;
	setp.ne.s32 	%p6, %r142, %r64;
	mov.u32 	%r144, %r64;
	@%p6 bra 	$L__BB0_20;
$L__BB0_21:
	setp.eq.s32 	%p7, %r61, 0;
	@%p7 bra 	$L__BB0_29;
	setp.lt.u32 	%p8, %r62, 3;
	@%p8 bra 	$L__BB0_24;
	add.s32 	%r84, %r144, %r67;
	mul.wide.s32 	%rd14, %r84, 4;
	add.s64 	%rd15, %rd3, %rd14;
	mov.b32 	%r85, 0;
	st.global.u32 	[%rd15], %r85;
	st.global.u32 	[%rd15+4], %r85;
	st.global.u32 	[%rd15+8], %r85;
	st.global.u32 	[%rd15+12], %r85;
	add.s32 	%r144, %r144, 4;
$L__BB0_24:
	setp.eq.s32 	%p9, %r63, 0;
	@%p9 bra 	$L__BB0_29;
	setp.eq.s32 	%p10, %r63, 1;
	@%p10 bra 	$L__BB0_27;
	add.s32 	%r86, %r144, %r67;
	mul.wide.s32 	%rd16, %r86, 4;
	add.s64 	%rd17, %rd3, %rd16;
	mov.b32 	%r87, 0;
	st.global.u32 	[%rd17], %r87;
	st.global.u32 	[%rd17+4], %r87;
	add.s32 	%r144, %r144, 2;
$L__BB0_27:
	setp.eq.s32 	%p11, %r65, 0;
	@%p11 bra 	$L__BB0_29;
	add.s32 	%r88, %r144, %r67;
	mul.wide.s32 	%rd18, %r88, 4;
	add.s64 	%rd19, %rd3, %rd18;
	mov.b32 	%r89, 0;
	st.global.u32 	[%rd19], %r89;
$L__BB0_29:
	add.s32 	%r119, %r119, %r79;
	setp.lt.s32 	%p12, %r119, %r76;
	@%p12 bra 	$L__BB0_18;
$L__BB0_30:
	ret;

}


// ===== COMPILED SASS (sm_100) =====

	.target	sm_100

	.elftype	@"ET_EXEC"


//--------------------- .note.nv.tkinfo           --------------------------
	.section	.note.nv.tkinfo,"",@"SHT_NOTE"
	.sectionflags	@"SHF_NOTE_NV_TKINFO"
	.tkinfo
        /*0018*/ 	.word	0x00000002
        /*0030*/ 	.string	""
        /*0030*/ 	.string	"ptxas"
        /*0030*/ 	.string	"Cuda compilation tools, release 13.0, V13.0.88"
        /*0030*/ 	.string	"Build cuda_13.0.r13.0/compiler.36424714_0"
        /*0030*/ 	.string	"-arch sm_100 -m 64 "



//--------------------- .note.nv.cuinfo           --------------------------
	.section	.note.nv.cuinfo,"",@"SHT_NOTE"
	.sectionflags	@"SHF_NOTE_NV_CUINFO"
        /*0018*/ 	.short	0x0002
        /*001a*/ 	.short	0x0064
        /*001c*/ 	.short	0x0082
	.zero		2


//--------------------- .nv.info                  --------------------------
	.section	.nv.info,"",@"SHT_CUDA_INFO"
	.align	4


	//----- nvinfo : EIATTR_REGCOUNT
	.align		4
        /*0000*/ 	.byte	0x04, 0x2f
        /*0002*/ 	.short	(.L_1 - .L_0)
	.align		4
.L_0:
        /*0004*/ 	.word	index@(_Z13MatrixMulCUDAPKfS0_Pfiiii)
        /*0008*/ 	.word	0x00000020


	//----- nvinfo : EIATTR_FRAME_SIZE
	.align		4
.L_1:
        /*000c*/ 	.byte	0x04, 0x11
        /*000e*/ 	.short	(.L_3 - .L_2)
	.align		4
.L_2:
        /*0010*/ 	.word	index@(_Z13MatrixMulCUDAPKfS0_Pfiiii)
        /*0014*/ 	.word	0x00000000


	//----- nvinfo : EIATTR_MIN_STACK_SIZE
	.align		4
.L_3:
        /*0018*/ 	.byte	0x04, 0x12
        /*001a*/ 	.short	(.L_5 - .L_4)
	.align		4
.L_4:
        /*001c*/ 	.word	index@(_Z13MatrixMulCUDAPKfS0_Pfiiii)
        /*0020*/ 	.word	0x00000000
.L_5:


//--------------------- .nv.compat                --------------------------
	.section	.nv.compat,"",@"SHT_CUDA_COMPAT_INFO"
	.align	4
        /*0000*/ 	.byte	0x02, 0x09, 0x00, 0x00, 0x02, 0x02, 0x01, 0x00, 0x02, 0x05, 0x05, 0x00, 0x03, 0x07, 0x01, 0x01
        /*0010*/ 	.byte	0x02, 0x03, 0x00, 0x00, 0x02, 0x06, 0x01, 0x00, 0x04, 0x0b, 0x08, 0x00, 0x09, 0x00, 0x00, 0x00
        /*0020*/ 	.byte	0x00, 0x00, 0x00, 0x00


//--------------------- .nv.info._Z13MatrixMulCUDAPKfS0_Pfiiii --------------------------
	.section	.nv.info._Z13MatrixMulCUDAPKfS0_Pfiiii,"",@"SHT_CUDA_INFO"
	.sectionflags	@""
	.align	4


	//----- nvinfo : EIATTR_CUDA_API_VERSION
	.align		4
        /*0000*/ 	.byte	0x04, 0x37
        /*0002*/ 	.short	(.L_7 - .L_6)
.L_6:
        /*0004*/ 	.word	0x00000082


	//----- nvinfo : EIATTR_KPARAM_INFO
	.align		4
.L_7:
        /*0008*/ 	.byte	0x04, 0x17
        /*000a*/ 	.short	(.L_9 - .L_8)
.L_8:
        /*000c*/ 	.word	0x00000000
        /*0010*/ 	.short	0x0006
        /*0012*/ 	.short	0x0024
        /*0014*/ 	.byte	0x00, 0xf0, 0x11, 0x00


	//----- nvinfo : EIATTR_KPARAM_INFO
	.align		4
.L_9:
        /*0018*/ 	.byte	0x04, 0x17
        /*001a*/ 	.short	(.L_11 - .L_10)
.L_10:
        /*001c*/ 	.word	0x00000000
        /*0020*/ 	.short	0x0005
        /*0022*/ 	.short	0x0020
        /*0024*/ 	.byte	0x00, 0xf0, 0x11, 0x00


	//----- nvinfo : EIATTR_KPARAM_INFO
	.align		4
.L_11:
        /*0028*/ 	.byte	0x04, 0x17
        /*002a*/ 	.short	(.L_13 - .L_12)
.L_12:
        /*002c*/ 	.word	0x00000000
        /*0030*/ 	.short	0x0004
        /*0032*/ 	.short	0x001c
        /*0034*/ 	.byte	0x00, 0xf0, 0x11, 0x00


	//----- nvinfo : EIATTR_KPARAM_INFO
	.align		4
.L_13:
        /*0038*/ 	.byte	0x04, 0x17
        /*003a*/ 	.short	(.L_15 - .L_14)
.L_14:
        /*003c*/ 	.word	0x00000000
        /*0040*/ 	.short	0x0003
        /*0042*/ 	.short	0x0018
        /*0044*/ 	.byte	0x00, 0xf0, 0x11, 0x00


	//----- nvinfo : EIATTR_KPARAM_INFO
	.align		4
.L_15:
        /*0048*/ 	.byte	0x04, 0x17
        /*004a*/ 	.short	(.L_17 - .L_16)
.L_16:
        /*004c*/ 	.word	0x00000000
        /*0050*/ 	.short	0x0002
        /*0052*/ 	.short	0x0010
        /*0054*/ 	.byte	0x00, 0xf5, 0x21, 0x00


	//----- nvinfo : EIATTR_KPARAM_INFO
	.align		4
.L_17:
        /*0058*/ 	.byte	0x04, 0x17
        /*005a*/ 	.short	(.L_19 - .L_18)
.L_18:
        /*005c*/ 	.word	0x00000000
        /*0060*/ 	.short	0x0001
        /*0062*/ 	.short	0x0008
        /*0064*/ 	.byte	0x00, 0xf5, 0x21, 0x00


	//----- nvinfo : EIATTR_KPARAM_INFO
	.align		4
.L_19:
        /*0068*/ 	.byte	0x04, 0x17
        /*006a*/ 	.short	(.L_21 - .L_20)
.L_20:
        /*006c*/ 	.word	0x00000000
        /*0070*/ 	.short	0x0000
        /*0072*/ 	.short	0x0000
        /*0074*/ 	.byte	0x00, 0xf5, 0x21, 0x00


	//----- nvinfo : EIATTR_SPARSE_MMA_MASK
	.align		4
.L_21:
        /*0078*/ 	.byte	0x03, 0x50
        /*007a*/ 	.short	0x0000


	//----- nvinfo : EIATTR_MAXREG_COUNT
	.align		4
        /*007c*/ 	.byte	0x03, 0x1b
        /*007e*/ 	.short	0x00ff


	//----- nvinfo : EIATTR_MERCURY_ISA_VERSION
	.align		4
        /*0080*/ 	.byte	0x03, 0x5f
        /*0082*/ 	.short	0x0101


	//----- nvinfo : EIATTR_VRC_CTA_INIT_COUNT
	.align		4
        /*0084*/ 	.byte	0x02, 0x4a
	.zero		1
	.zero		1


	//----- nvinfo : EIATTR_EXIT_INSTR_OFFSETS
	.align		4
        /*0088*/ 	.byte	0x04, 0x1c
        /*008a*/ 	.short	(.L_23 - .L_22)


	//   ....[0]....
.L_22:
        /*008c*/ 	.word	0x00000060


	//   ....[1]....
        /*0090*/ 	.word	0x00000c00


	//   ....[2]....
        /*0094*/ 	.word	0x00000f80


	//----- nvinfo : EIATTR_CRS_STACK_SIZE
	.align		4
.L_23:
        /*0098*/ 	.byte	0x04, 0x1e
        /*009a*/ 	.short	(.L_25 - .L_24)
.L_24:
        /*009c*/ 	.word	0x00000000


	//----- nvinfo : EIATTR_CBANK_PARAM_SIZE
	.align		4
.L_25:
        /*00a0*/ 	.byte	0x03, 0x19
        /*00a2*/ 	.short	0x0028


	//----- nvinfo : EIATTR_PARAM_CBANK
	.align		4
        /*00a4*/ 	.byte	0x04, 0x0a
        /*00a6*/ 	.short	(.L_27 - .L_26)
	.align		4
.L_26:
        /*00a8*/ 	.word	index@(.nv.constant0._Z13MatrixMulCUDAPKfS0_Pfiiii)
        /*00ac*/ 	.short	0x0380
        /*00ae*/ 	.short	0x0028


	//----- nvinfo : EIATTR_SW_WAR
	.align		4
.L_27:
        /*00b0*/ 	.byte	0x04, 0x36
        /*00b2*/ 	.short	(.L_29 - .L_28)
.L_28:
        /*00b4*/ 	.word	0x00000008
.L_29:


//--------------------- .nv.callgraph             --------------------------
	.section	.nv.callgraph,"",@"SHT_CUDA_CALLGRAPH"
	.align	4
	.sectionentsize	8
	.align		4
        /*0000*/ 	.word	0x00000000
	.align		4
        /*0004*/ 	.word	0xffffffff
	.align		4
        /*0008*/ 	.word	0x00000000
	.align		4
        /*000c*/ 	.word	0xfffffffe
	.align		4
        /*0010*/ 	.word	0x00000000
	.align		4
        /*0014*/ 	.word	0xfffffffd
	.align		4
        /*0018*/ 	.word	0x00000000
	.align		4
        /*001c*/ 	.word	0xfffffffc


//--------------------- .text._Z13MatrixMulCUDAPKfS0_Pfiiii --------------------------
	.section	.text._Z13MatrixMulCUDAPKfS0_Pfiiii,"ax",@progbits
	.align	128
        .global         _Z13MatrixMulCUDAPKfS0_Pfiiii
        .type           _Z13MatrixMulCUDAPKfS0_Pfiiii,@function
        .size           _Z13MatrixMulCUDAPKfS0_Pfiiii,(.L_x_13 - _Z13MatrixMulCUDAPKfS0_Pfiiii)
        .other          _Z13MatrixMulCUDAPKfS0_Pfiiii,@"STO_CUDA_ENTRY STV_DEFAULT"
_Z13MatrixMulCUDAPKfS0_Pfiiii:
.text._Z13MatrixMulCUDAPKfS0_Pfiiii:
[----:B------:R-:W-:Y:S01]  /*0000*/  LDC R1, c[0x0][0x37c] ;  /* 0x0000df00ff017b82 */ /* 0x000fe20000000800 */
[----:B------:R-:W0:Y:S07]  /*0010*/  S2R R0, SR_TID.X ;  /* 0x0000000000007919 */ /* 0x000e2e0000002100 */
[----:B------:R-:W1:Y:S01]  /*0020*/  LDC R2, c[0x0][0x3a0] ;  /* 0x0000e800ff027b82 */ /* 0x000e620000000800 */
[----:B------:R-:W0:Y:S01]  /*0030*/  LDCU UR4, c[0x0][0x398] ;  /* 0x00007300ff0477ac */ /* 0x000e220008000800 */
[----:B-1----:R-:W-:-:S04]  /*0040*/  ISETP.GE.AND P0, PT, R2, 0x1, PT ;  /* 0x000000010200780c */ /* 0x002fc80003f06270 */
[----:B0-----:R-:W-:-:S13]  /*0050*/  ISETP.GE.OR P0, PT, R0, UR4, !P0 ;  /* 0x0000000400007c0c */ /* 0x001fda000c706670 */
[----:B------:R-:W-:Y:S05]  /*0060*/  @P0 EXIT ;  /* 0x000000000000094d */ /* 0x000fea0003800000 */
[----:B------:R-:W0:Y:S01]  /*0070*/  LDC R5, c[0x0][0x39c] ;  /* 0x0000e700ff057b82 */ /* 0x000e220000000800 */
[----:B------:R-:W1:Y:S01]  /*0080*/  LDCU.64 UR6, c[0x0][0x358] ;  /* 0x00006b00ff0677ac */ /* 0x000e620008000a00 */
[----:B0-----:R-:W-:-:S13]  /*0090*/  ISETP.GE.AND P0, PT, R5, 0x1, PT ;  /* 0x000000010500780c */ /* 0x001fda0003f06270 */
[----:B-1----:R-:W-:Y:S05]  /*00a0*/  @!P0 BRA `(.L_x_0) ;  /* 0x0000000800d88947 */ /* 0x002fea0003800000 */
[----:B------:R-:W0:Y:S01]  /*00b0*/  LDCU.64 UR4, c[0x0][0x380] ;  /* 0x00007000ff0477ac */ /* 0x000e220008000a00 */
[C---:B------:R-:W-:Y:S02]  /*00c0*/  LOP3.LUT R3, R5.reuse, 0x7, RZ, 0xc0, !PT ;  /* 0x0000000705037812 */ /* 0x040fe400078ec0ff */
[C---:B------:R-:W-:Y:S02]  /*00d0*/  LOP3.LUT R4, R5.reuse, 0x3, RZ, 0xc0, !PT ;  /* 0x0000000305047812 */ /* 0x040fe400078ec0ff */
[----:B------:R-:W-:Y:S02]  /*00e0*/  SHF.L.U32 R2, R2, 0x3, RZ ;  /* 0x0000000302027819 */ /* 0x000fe400000006ff */
[----:B------:R-:W-:Y:S01]  /*00f0*/  LOP3.LUT R5, R5, 0x7ffffff8, RZ, 0xc0, !PT ;  /* 0x7ffffff805057812 */ /* 0x000fe200078ec0ff */
[----:B0-----:R-:W-:-:S04]  /*0100*/  UIADD3 UR4, UP0, UPT, UR4, 0x10, URZ ;  /* 0x0000001004047890 */ /* 0x001fc8000ff1e0ff */
[----:B------:R-:W-:-:S12]  /*0110*/  UIADD3.X UR5, UPT, UPT, URZ, UR5, URZ, UP0, !UPT ;  /* 0x00000005ff057290 */ /* 0x000fd800087fe4ff */
.L_x_6:
[----:B0-----:R-:W0:Y:S01]  /*0120*/  LDCU.64 UR10, c[0x0][0x398] ;  /* 0x00007300ff0a77ac */ /* 0x001e220008000a00 */
[----:B------:R-:W-:Y:S02]  /*0130*/  IMAD.MOV.U32 R6, RZ, RZ, R0 ;  /* 0x000000ffff067224 */ /* 0x000fe400078e0000 */
[----:B------:R-:W-:Y:S01]  /*0140*/  IMAD.MOV.U32 R9, RZ, RZ, RZ ;  /* 0x000000ffff097224 */ /* 0x000fe200078e00ff */
[----:B------:R-:W1:Y:S01]  /*0150*/  LDCU UR8, c[0x0][0x3a4] ;  /* 0x00007480ff0877ac */ /* 0x000e620008000800 */
[C---:B0-----:R-:W-:Y:S01]  /*0160*/  IMAD R7, R0.reuse, UR11, RZ ;  /* 0x0000000b00077c24 */ /* 0x041fe2000f8e02ff */
[----:B-1----:R-:W-:-:S04]  /*0170*/  IADD3 R0, PT, PT, R0, UR8, RZ ;  /* 0x0000000800007c10 */ /* 0x002fc8000fffe0ff */
[----:B----4-:R-:W-:-:S13]  /*0180*/  ISETP.GE.AND P0, PT, R0, UR10, PT ;  /* 0x0000000a00007c0c */ /* 0x010fda000bf06270 */
.L_x_5:
[----:B0-----:R-:W0:Y:S01]  /*0190*/  LDCU UR8, c[0x0][0x39c] ;  /* 0x00007380ff0877ac */ /* 0x001e220008000800 */
[----:B----4-:R-:W-:Y:S02]  /*01a0*/  HFMA2 R8, -RZ, RZ, 0, 0 ;  /* 0x00000000ff087431 */ /* 0x010fe400000001ff */
[----:B------:R-:W-:Y:S01]  /*01b0*/  IMAD.MOV.U32 R22, RZ, RZ, RZ ;  /* 0x000000ffff167224 */ /* 0x000fe200078e00ff */
[----:B0-----:R-:W-:-:S09]  /*01c0*/  UISETP.GE.U32.AND UP0, UPT, UR8, 0x8, UPT ;  /* 0x000000080800788c */ /* 0x001fd2000bf06070 */
[----:B------:R-:W-:Y:S05]  /*01d0*/  BRA.U !UP0, `(.L_x_1) ;  /* 0x0000000508307547 */ /* 0x000fea000b800000 */
[----:B------:R-:W0:Y:S01]  /*01e0*/  LDC R24, c[0x0][0x3a0] ;  /* 0x0000e800ff187b82 */ /* 0x000e220000000800 */
[----:B------:R-:W-:Y:S01]  /*01f0*/  IADD3 R10, PT, PT, -R5, RZ, RZ ;  /* 0x000000ff050a7210 */ /* 0x000fe20007ffe1ff */
[----:B------:R-:W-:Y:S01]  /*0200*/  IMAD.MOV.U32 R22, RZ, RZ, RZ ;  /* 0x000000ffff167224 */ /* 0x000fe200078e00ff */
[----:B------:R-:W-:-:S05]  /*0210*/  MOV R8, R7 ;  /* 0x0000000700087202 */ /* 0x000fca0000000f00 */
[----:B------:R-:W1:Y:S01]  /*0220*/  LDC.64 R14, c[0x0][0x388] ;  /* 0x0000e200ff0e7b82 */ /* 0x000e620000000a00 */
[----:B0-----:R-:W-:Y:S01]  /*0230*/  IMAD.IADD R13, R9, 0x1, R24 ;  /* 0x00000001090d7824 */ /* 0x001fe200078e0218 */
[C---:B------:R-:W-:Y:S01]  /*0240*/  LEA R25, R24.reuse, R9, 0x1 ;  /* 0x0000000918197211 */ /* 0x040fe200078e08ff */
[C-C-:B------:R-:W-:Y:S02]  /*0250*/  IMAD R11, R24.reuse, 0x3, R9.reuse ;  /* 0x00000003180b7824 */ /* 0x140fe400078e0209 */
[C-C-:B------:R-:W-:Y:S02]  /*0260*/  IMAD R27, R24.reuse, 0x4, R9.reuse ;  /* 0x00000004181b7824 */ /* 0x140fe400078e0209 */
[C-C-:B------:R-:W-:Y:S02]  /*0270*/  IMAD R29, R24.reuse, 0x5, R9.reuse ;  /* 0x00000005181d7824 */ /* 0x140fe400078e0209 */
[C-C-:B------:R-:W-:Y:S02]  /*0280*/  IMAD R12, R24.reuse, 0x6, R9.reuse ;  /* 0x00000006180c7824 */ /* 0x140fe400078e0209 */
[----:B------:R-:W-:-:S02]  /*0290*/  IMAD R24, R24, 0x7, R9 ;  /* 0x0000000718187824 */ /* 0x000fc400078e0209 */
[----:B-1----:R-:W-:-:S07]  /*02a0*/  IMAD.WIDE.U32 R16, R9, 0x4, R14 ;  /* 0x0000000409107825 */ /* 0x002fce00078e000e */
.L_x_2:
[----:B------:R-:W-:Y:S01]  /*02b0*/  MOV R18, UR4 ;  /* 0x0000000400127c02 */ /* 0x000fe20008000f00 */
[----:B------:R-:W2:Y:S01]  /*02c0*/  LDG.E R21, desc[UR6][R16.64] ;  /* 0x0000000610157981 */ /* 0x000ea2000c1e1900 */
[----:B------:R-:W-:-:S03]  /*02d0*/  MOV R19, UR5 ;  /* 0x0000000500137c02 */ /* 0x000fc60008000f00 */
[----:B------:R-:W-:-:S05]  /*02e0*/  IMAD.WIDE R18, R8, 0x4, R18 ;  /* 0x0000000408127825 */ /* 0x000fca00078e0212 */
[----:B------:R-:W2:Y:S01]  /*02f0*/  LDG.E R20, desc[UR6][R18.64+-0x10] ;  /* 0xfffff00612147981 */ /* 0x000ea2000c1e1900 */
[----:B-1----:R-:W-:-:S03]  /*0300*/  I2FP.F32.S32 R23, R22 ;  /* 0x0000001600177245 */ /* 0x002fc60000201400 */
[----:B------:R-:W3:Y:S02]  /*0310*/  LDG.E R22, desc[UR6][R18.64+-0xc] ;  /* 0xfffff40612167981 */ /* 0x000ee4000c1e1900 */
[----:B--2---:R-:W-:Y:S01]  /*0320*/  FFMA R26, R20, R21, R23 ;  /* 0x00000015141a7223 */ /* 0x004fe20000000017 */
[----:B------:R-:W-:-:S06]  /*0330*/  IMAD.WIDE.U32 R20, R13, 0x4, R14 ;  /* 0x000000040d147825 */ /* 0x000fcc00078e000e */
[----:B------:R-:W3:Y:S01]  /*0340*/  LDG.E R21, desc[UR6][R20.64] ;  /* 0x0000000614157981 */ /* 0x000ee2000c1e1900 */
[----:B0-----:R-:W0:Y:S03]  /*0350*/  F2I.TRUNC.NTZ R26, R26 ;  /* 0x0000001a001a7305 */ /* 0x001e26000020f100 */
[----:B------:R-:W2:Y:S01]  /*0360*/  LDG.E R20, desc[UR6][R18.64+-0x8] ;  /* 0xfffff80612147981 */ /* 0x000ea2000c1e1900 */
[----:B0-----:R-:W-:-:S05]  /*0370*/  I2FP.F32.S32 R23, R26 ;  /* 0x0000001a00177245 */ /* 0x001fca0000201400 */
[----:B---3--:R-:W-:Y:S01]  /*0380*/  FFMA R28, R22, R21, R23 ;  /* 0x00000015161c7223 */ /* 0x008fe20000000017 */
[----:B------:R-:W-:-:S06]  /*0390*/  IMAD.WIDE.U32 R22, R25, 0x4, R14 ;  /* 0x0000000419167825 */ /* 0x000fcc00078e000e */
[----:B------:R-:W2:Y:S01]  /*03a0*/  LDG.E R23, desc[UR6][R22.64] ;  /* 0x0000000616177981 */ /* 0x000ea2000c1e1900 */
[----:B------:R-:W0:Y:S02]  /*03b0*/  F2I.TRUNC.NTZ R28, R28 ;  /* 0x0000001c001c7305 */ /* 0x000e24000020f100 */
[----:B0-----:R-:W-:-:S05]  /*03c0*/  I2FP.F32.S32 R21, R28 ;  /* 0x0000001c00157245 */ /* 0x001fca0000201400 */
[----:B--2---:R-:W-:Y:S01]  /*03d0*/  FFMA R26, R20, R23, R21 ;  /* 0x00000017141a7223 */ /* 0x004fe20000000015 */
[----:B------:R-:W-:-:S06]  /*03e0*/  IMAD.WIDE.U32 R20, R11, 0x4, R14 ;  /* 0x000000040b147825 */ /* 0x000fcc00078e000e */
[----:B------:R-:W2:Y:S04]  /*03f0*/  LDG.E R21, desc[UR6][R20.64] ;  /* 0x0000000614157981 */ /* 0x000ea8000c1e1900 */
[----:B------:R-:W2:Y:S01]  /*0400*/  LDG.E R20, desc[UR6][R18.64+-0x4] ;  /* 0xfffffc0612147981 */ /* 0x000ea2000c1e1900 */
[----:B------:R-:W0:Y:S02]  /*0410*/  F2I.TRUNC.NTZ R26, R26 ;  /* 0x0000001a001a7305 */ /* 0x000e24000020f100 */
[----:B0-----:R-:W-:-:S05]  /*0420*/  I2FP.F32.S32 R23, R26 ;  /* 0x0000001a00177245 */ /* 0x001fca0000201400 */
[----:B--2---:R-:W-:Y:S01]  /*0430*/  FFMA R26, R20, R21, R23 ;  /* 0x00000015141a7223 */ /* 0x004fe20000000017 */
[----:B------:R-:W-:Y:S01]  /*0440*/  IMAD.WIDE.U32 R22, R27, 0x4, R14 ;  /* 0x000000041b167825 */ /* 0x000fe200078e000e */
[----:B------:R-:W2:Y:S05]  /*0450*/  LDG.E R20, desc[UR6][R18.64] ;  /* 0x0000000612147981 */ /* 0x000eaa000c1e1900 */
        /* <DEDUP_REMOVED lines=13> */
[----:B------:R-:W0:Y:S03]  /*0530*/  F2I.TRUNC.NTZ R26, R26 ;  /* 0x0000001a001a7305 */ /* 0x000e26000020f100 */
[----:B------:R-:W3:Y:S01]  /*0540*/  LDG.E R18, desc[UR6][R18.64+0xc] ;  /* 0x00000c0612127981 */ /* 0x000ee2000c1e1900 */
[----:B0-----:R-:W-:-:S05]  /*0550*/  I2FP.F32.S32 R21, R26 ;  /* 0x0000001a00157245 */ /* 0x001fca0000201400 */
[----:B--2---:R-:W-:Y:S01]  /*0560*/  FFMA R23, R20, R23, R21 ;  /* 0x0000001714177223 */ /* 0x004fe20000000015 */
[----:B------:R-:W-:-:S06]  /*0570*/  IMAD.WIDE.U32 R20, R24, 0x4, R14 ;  /* 0x0000000418147825 */ /* 0x000fcc00078e000e */
[----:B------:R-:W3:Y:S01]  /*0580*/  LDG.E R21, desc[UR6][R20.64] ;  /* 0x0000000614157981 */ /* 0x000ee2000c1e1900 */
[----:B------:R-:W0:Y:S01]  /*0590*/  F2I.TRUNC.NTZ R28, R23 ;  /* 0x00000017001c7305 */ /* 0x000e22000020f100 */
[----:B------:R-:W-:-:S05]  /*05a0*/  VIADD R10, R10, 0x8 ;  /* 0x000000080a0a7836 */ /* 0x000fca0000000000 */
[----:B------:R-:W-:Y:S02]  /*05b0*/  ISETP.NE.AND P1, PT, R10, RZ, PT ;  /* 0x000000ff0a00720c */ /* 0x000fe40003f25270 */
[----:B0-----:R-:W-:Y:S01]  /*05c0*/  I2FP.F32.S32 R28, R28 ;  /* 0x0000001c001c7245 */ /* 0x001fe20000201400 */
[C---:B------:R-:W-:Y:S01]  /*05d0*/  IMAD.IADD R11, R2.reuse, 0x1, R11 ;  /* 0x00000001020b7824 */ /* 0x040fe200078e020b */
[C---:B------:R-:W-:Y:S01]  /*05e0*/  IADD3 R13, PT, PT, R2.reuse, R13, RZ ;  /* 0x0000000d020d7210 */ /* 0x040fe20007ffe0ff */
[C---:B------:R-:W-:Y:S01]  /*05f0*/  IMAD.IADD R12, R2.reuse, 0x1, R12 ;  /* 0x00000001020c7824 */ /* 0x040fe200078e020c */
[C---:B------:R-:W-:Y:S01]  /*0600*/  IADD3 R25, PT, PT, R2.reuse, R25, RZ ;  /* 0x0000001902197210 */ /* 0x040fe20007ffe0ff */
[C---:B------:R-:W-:Y:S01]  /*0610*/  IMAD.WIDE.U32 R16, R2.reuse, 0x4, R16 ;  /* 0x0000000402107825 */ /* 0x040fe200078e0010 */
[C---:B------:R-:W-:Y:S02]  /*0620*/  IADD3 R27, PT, PT, R2.reuse, R27, RZ ;  /* 0x0000001b021b7210 */ /* 0x040fe40007ffe0ff */
[----:B------:R-:W-:-:S02]  /*0630*/  IADD3 R29, PT, PT, R2, R29, RZ ;  /* 0x0000001d021d7210 */ /* 0x000fc40007ffe0ff */
[----:B------:R-:W-:Y:S02]  /*0640*/  IADD3 R24, PT, PT, R2, R24, RZ ;  /* 0x0000001802187210 */ /* 0x000fe40007ffe0ff */
[----:B------:R-:W-:Y:S01]  /*0650*/  IADD3 R8, PT, PT, R8, 0x8, RZ ;  /* 0x0000000808087810 */ /* 0x000fe20007ffe0ff */
[----:B---3--:R-:W-:-:S04]  /*0660*/  FFMA R28, R18, R21, R28 ;  /* 0x00000015121c7223 */ /* 0x008fc8000000001c */
[----:B------:R0:W1:Y:S01]  /*0670*/  F2I.TRUNC.NTZ R22, R28 ;  /* 0x0000001c00167305 */ /* 0x000062000020f100 */
[----:B------:R-:W-:Y:S05]  /*0680*/  @P1 BRA `(.L_x_2) ;  /* 0xfffffffc00081947 */ /* 0x000fea000383ffff */
[----:B------:R-:W-:-:S07]  /*0690*/  IMAD.MOV.U32 R8, RZ, RZ, R5 ;  /* 0x000000ffff087224 */ /* 0x000fce00078e0005 */
.L_x_1:
[----:B------:R-:W-:-:S13]  /*06a0*/  ISETP.NE.AND P1, PT, R3, RZ, PT ;  /* 0x000000ff0300720c */ /* 0x000fda0003f25270 */
[----:B------:R-:W-:Y:S05]  /*06b0*/  @!P1 BRA `(.L_x_3) ;  /* 0x0000000400289947 */ /* 0x000fea0003800000 */
[----:B------:R-:W-:Y:S02]  /*06c0*/  IADD3 R10, PT, PT, R3, -0x1, RZ ;  /* 0xffffffff030a7810 */ /* 0x000fe40007ffe0ff */
[----:B------:R-:W-:Y:S02]  /*06d0*/  ISETP.NE.AND P2, PT, R4, RZ, PT ;  /* 0x000000ff0400720c */ /* 0x000fe40003f45270 */
[----:B------:R-:W-:-:S13]  /*06e0*/  ISETP.GE.U32.AND P1, PT, R10, 0x3, PT ;  /* 0x000000030a00780c */ /* 0x000fda0003f26070 */
[----:B------:R-:W-:Y:S05]  /*06f0*/  @!P1 BRA `(.L_x_4) ;  /* 0x0000000000889947 */ /* 0x000fea0003800000 */
[----:B------:R-:W2:Y:S01]  /*0700*/  LDC R21, c[0x0][0x3a0] ;  /* 0x0000e800ff157b82 */ /* 0x000ea20000000800 */
[----:B------:R-:W-:-:S07]  /*0710*/  IADD3 R15, PT, PT, R7, R8, RZ ;  /* 0x00000008070f7210 */ /* 0x000fce0007ffe0ff */
[----:B------:R-:W3:Y:S08]  /*0720*/  LDC.64 R10, c[0x0][0x380] ;  /* 0x0000e000ff0a7b82 */ /* 0x000ef00000000a00 */
[----:B------:R-:W4:Y:S01]  /*0730*/  LDC.64 R12, c[0x0][0x388] ;  /* 0x0000e200ff0c7b82 */ /* 0x000f220000000a00 */
[----:B--2---:R-:W-:Y:S02]  /*0740*/  IMAD R16, R8, R21, R9 ;  /* 0x0000001508107224 */ /* 0x004fe400078e0209 */
[----:B---3--:R-:W-:-:S05]  /*0750*/  IMAD.WIDE R10, R15, 0x4, R10 ;  /* 0x000000040f0a7825 */ /* 0x008fca00078e020a */
[----:B------:R-:W2:Y:S01]  /*0760*/  LDG.E R20, desc[UR6][R10.64] ;  /* 0x000000060a147981 */ /* 0x000ea2000c1e1900 */
[----:B----4-:R-:W-:-:S03]  /*0770*/  IMAD.WIDE.U32 R14, R16, 0x4, R12 ;  /* 0x00000004100e7825 */ /* 0x010fc600078e000c */
[----:B------:R-:W3:Y:S01]  /*0780*/  LDG.E R23, desc[UR6][R10.64+0x4] ;  /* 0x000004060a177981 */ /* 0x000ee2000c1e1900 */
[----:B------:R-:W-:-:S03]  /*0790*/  IMAD.IADD R18, R16, 0x1, R21 ;  /* 0x0000000110127824 */ /* 0x000fc600078e0215 */
[----:B------:R-:W4:Y:S04]  /*07a0*/  LDG.E R24, desc[UR6][R10.64+0x8] ;  /* 0x000008060a187981 */ /* 0x000f28000c1e1900 */
[----:B------:R-:W2:Y:S01]  /*07b0*/  LDG.E R15, desc[UR6][R14.64] ;  /* 0x000000060e0f7981 */ /* 0x000ea2000c1e1900 */
[----:B------:R-:W-:-:S06]  /*07c0*/  IMAD.WIDE.U32 R16, R18, 0x4, R12 ;  /* 0x0000000412107825 */ /* 0x000fcc00078e000c */
[----:B------:R-:W3:Y:S01]  /*07d0*/  LDG.E R16, desc[UR6][R16.64] ;  /* 0x0000000610107981 */ /* 0x000ee2000c1e1900 */
[----:B------:R-:W-:-:S03]  /*07e0*/  IADD3 R25, PT, PT, R18, R21, RZ ;  /* 0x0000001512197210 */ /* 0x000fc60007ffe0ff */
[----:B------:R5:W5:Y:S02]  /*07f0*/  LDG.E R14, desc[UR6][R10.64+0xc] ;  /* 0x00000c060a0e7981 */ /* 0x000b64000c1e1900 */
[----:B------:R-:W-:-:S06]  /*0800*/  IMAD.WIDE.U32 R18, R25, 0x4, R12 ;  /* 0x0000000419127825 */ /* 0x000fcc00078e000c */
[----:B------:R-:W4:Y:S01]  /*0810*/  LDG.E R19, desc[UR6][R18.64] ;  /* 0x0000000612137981 */ /* 0x000f22000c1e1900 */
[----:B------:R-:W-:-:S05]  /*0820*/  IADD3 R21, PT, PT, R25, R21, RZ ;  /* 0x0000001519157210 */ /* 0x000fca0007ffe0ff */
[----:B------:R-:W-:-:S06]  /*0830*/  IMAD.WIDE.U32 R12, R21, 0x4, R12 ;  /* 0x00000004150c7825 */ /* 0x000fcc00078e000c */
[----:B------:R-:W5:Y:S01]  /*0840*/  LDG.E R13, desc[UR6][R12.64] ;  /* 0x000000060c0d7981 */ /* 0x000f62000c1e1900 */
[----:B-1----:R-:W-:Y:S01]  /*0850*/  I2FP.F32.S32 R21, R22 ;  /* 0x0000001600157245 */ /* 0x002fe20000201400 */
[----:B------:R-:W-:-:S04]  /*0860*/  VIADD R8, R8, 0x4 ;  /* 0x0000000408087836 */ /* 0x000fc80000000000 */
[----:B--2---:R-:W-:-:S06]  /*0870*/  FFMA R15, R20, R15, R21 ;  /* 0x0000000f140f7223 */ /* 0x004fcc0000000015 */
[----:B------:R-:W1:Y:S02]  /*0880*/  F2I.TRUNC.NTZ R15, R15 ;  /* 0x0000000f000f7305 */ /* 0x000e64000020f100 */
[----:B-1----:R-:W-:-:S05]  /*0890*/  I2FP.F32.S32 R20, R15 ;  /* 0x0000000f00147245 */ /* 0x002fca0000201400 */
[----:B---3--:R-:W-:-:S06]  /*08a0*/  FFMA R16, R23, R16, R20 ;  /* 0x0000001017107223 */ /* 0x008fcc0000000014 */
[----:B------:R-:W1:Y:S02]  /*08b0*/  F2I.TRUNC.NTZ R16, R16 ;  /* 0x0000001000107305 */ /* 0x000e64000020f100 */
[----:B-1----:R-:W-:-:S05]  /*08c0*/  I2FP.F32.S32 R17, R16 ;  /* 0x0000001000117245 */ /* 0x002fca0000201400 */
[----:B----4-:R-:W-:-:S06]  /*08d0*/  FFMA R17, R24, R19, R17 ;  /* 0x0000001318117223 */ /* 0x010fcc0000000011 */
[----:B------:R-:W5:Y:S02]  /*08e0*/  F2I.TRUNC.NTZ R17, R17 ;  /* 0x0000001100117305 */ /* 0x000f64000020f100 */
[----:B-----5:R-:W-:-:S05]  /*08f0*/  I2FP.F32.S32 R11, R17 ;  /* 0x00000011000b7245 */ /* 0x020fca0000201400 */
[----:B------:R-:W-:-:S04]  /*0900*/  FFMA R11, R14, R13, R11 ;  /* 0x0000000d0e0b7223 */ /* 0x000fc8000000000b */
[----:B------:R2:W3:Y:S03]  /*0910*/  F2I.TRUNC.NTZ R22, R11 ;  /* 0x0000000b00167305 */ /* 0x0004e6000020f100 */
.L_x_4:
[----:B------:R-:W-:Y:S05]  /*0920*/  @!P2 BRA `(.L_x_3) ;  /* 0x00000000008ca947 */ /* 0x000fea0003800000 */
[----:B------:R-:W-:Y:S01]  /*0930*/  ISETP.NE.AND P1, PT, R4, 0x1, PT ;  /* 0x000000010400780c */ /* 0x000fe20003f25270 */
[----:B--2---:R-:W2:Y:S08]  /*0940*/  LDC.64 R10, c[0x0][0x380] ;  /* 0x0000e000ff0a7b82 */ /* 0x004eb00000000a00 */
[----:B------:R-:W4:Y:S04]  /*0950*/  LDC.64 R14, c[0x0][0x388] ;  /* 0x0000e200ff0e7b82 */ /* 0x000f280000000a00 */
[----:B------:R-:W-:-:S04]  /*0960*/  @P1 IADD3 R13, PT, PT, R7, R8, RZ ;  /* 0x00000008070d1210 */ /* 0x000fc80007ffe0ff */
[----:B------:R-:W5:Y:S08]  /*0970*/  @P1 LDC R12, c[0x0][0x3a0] ;  /* 0x0000e800ff0c1b82 */ /* 0x000f700000000800 */
[----:B------:R-:W0:Y:S01]  /*0980*/  LDC R16, c[0x0][0x39c] ;  /* 0x0000e700ff107b82 */ /* 0x000e220000000800 */
[----:B--2---:R-:W-:-:S05]  /*0990*/  @P1 IMAD.WIDE R10, R13, 0x4, R10 ;  /* 0x000000040d0a1825 */ /* 0x004fca00078e020a */
[----:B------:R-:W2:Y:S04]  /*09a0*/  @P1 LDG.E R18, desc[UR6][R10.64] ;  /* 0x000000060a121981 */ /* 0x000ea8000c1e1900 */
[----:B------:R-:W2:Y:S01]  /*09b0*/  @P1 LDG.E R23, desc[UR6][R10.64+0x4] ;  /* 0x000004060a171981 */ /* 0x000ea2000c1e1900 */
[----:B-----5:R-:W-:-:S04]  /*09c0*/  @P1 IMAD R17, R8, R12, R9 ;  /* 0x0000000c08111224 */ /* 0x020fc800078e0209 */
[----:B----4-:R-:W-:-:S05]  /*09d0*/  @P1 IMAD.WIDE.U32 R20, R17, 0x4, R14 ;  /* 0x0000000411141825 */ /* 0x010fca00078e000e */
[----:B------:R4:W2:Y:S01]  /*09e0*/  @P1 LDG.E R19, desc[UR6][R20.64] ;  /* 0x0000000614131981 */ /* 0x0008a2000c1e1900 */
[----:B0-----:R-:W-:Y:S02]  /*09f0*/  LOP3.LUT P2, RZ, R16, 0x1, RZ, 0xc0, !PT ;  /* 0x0000000110ff7812 */ /* 0x001fe4000784c0ff */
[----:B------:R-:W-:Y:S02]  /*0a00*/  @P1 IADD3 R17, PT, PT, R17, R12, RZ ;  /* 0x0000000c11111210 */ /* 0x000fe40007ffe0ff */
[----:B------:R-:W0:Y:S03]  /*0a10*/  LDC.64 R12, c[0x0][0x388] ;  /* 0x0000e200ff0c7b82 */ /* 0x000e260000000a00 */
[----:B------:R-:W-:-:S05]  /*0a20*/  @P1 IMAD.WIDE.U32 R14, R17, 0x4, R14 ;  /* 0x00000004110e1825 */ /* 0x000fca00078e000e */
[----:B------:R-:W5:Y:S01]  /*0a30*/  LDC.64 R16, c[0x0][0x380] ;  /* 0x0000e000ff107b82 */ /* 0x000f620000000a00 */
[----:B------:R-:W2:Y:S07]  /*0a40*/  @P1 LDG.E R14, desc[UR6][R14.64] ;  /* 0x000000060e0e1981 */ /* 0x000eae000c1e1900 */
[----:B------:R-:W4:Y:S01]  /*0a50*/  @P2 LDC R24, c[0x0][0x3a0] ;  /* 0x0000e800ff182b82 */ /* 0x000f220000000800 */
[----:B------:R-:W-:-:S05]  /*0a60*/  @P1 VIADD R8, R8, 0x2 ;  /* 0x0000000208081836 */ /* 0x000fca0000000000 */
[----:B------:R-:W-:-:S05]  /*0a70*/  @P2 IADD3 R25, PT, PT, R7, R8, RZ ;  /* 0x0000000807192210 */ /* 0x000fca0007ffe0ff */
[----:B-----5:R-:W-:-:S06]  /*0a80*/  @P2 IMAD.WIDE R16, R25, 0x4, R16 ;  /* 0x0000000419102825 */ /* 0x020fcc00078e0210 */
[----:B------:R-:W5:Y:S01]  /*0a90*/  @P2 LDG.E R16, desc[UR6][R16.64] ;  /* 0x0000000610102981 */ /* 0x000f62000c1e1900 */
[----:B----4-:R-:W-:-:S04]  /*0aa0*/  @P2 IMAD R21, R8, R24, R9 ;  /* 0x0000001808152224 */ /* 0x010fc800078e0209 */
[----:B0-----:R-:W-:-:S06]  /*0ab0*/  @P2 IMAD.WIDE.U32 R12, R21, 0x4, R12 ;  /* 0x00000004150c2825 */ /* 0x001fcc00078e000c */
[----:B------:R-:W5:Y:S01]  /*0ac0*/  @P2 LDG.E R13, desc[UR6][R12.64] ;  /* 0x000000060c0d2981 */ /* 0x000f62000c1e1900 */
[----:B-1-3--:R-:W-:-:S05]  /*0ad0*/  @P1 I2FP.F32.S32 R21, R22 ;  /* 0x0000001600151245 */ /* 0x00afca0000201400 */
[----:B--2---:R-:W-:-:S06]  /*0ae0*/  @P1 FFMA R18, R18, R19, R21 ;  /* 0x0000001312121223 */ /* 0x004fcc0000000015 */
[----:B------:R-:W0:Y:S02]  /*0af0*/  @P1 F2I.TRUNC.NTZ R18, R18 ;  /* 0x0000001200121305 */ /* 0x000e24000020f100 */
[----:B0-----:R-:W-:-:S05]  /*0b00*/  @P1 I2FP.F32.S32 R8, R18 ;  /* 0x0000001200081245 */ /* 0x001fca0000201400 */
[----:B------:R-:W-:-:S04]  /*0b10*/  @P1 FFMA R14, R23, R14, R8 ;  /* 0x0000000e170e1223 */ /* 0x000fc80000000008 */
[----:B------:R-:W0:Y:S02]  /*0b20*/  @P1 F2I.TRUNC.NTZ R22, R14 ;  /* 0x0000000e00161305 */ /* 0x000e24000020f100 */
[----:B0-----:R-:W-:-:S05]  /*0b30*/  @P2 I2FP.F32.S32 R11, R22 ;  /* 0x00000016000b2245 */ /* 0x001fca0000201400 */
[----:B-----5:R-:W-:-:S04]  /*0b40*/  @P2 FFMA R8, R16, R13, R11 ;  /* 0x0000000d10082223 */ /* 0x020fc8000000000b */
[----:B------:R4:W0:Y:S03]  /*0b50*/  @P2 F2I.TRUNC.NTZ R22, R8 ;  /* 0x0000000800162305 */ /* 0x000826000020f100 */
.L_x_3:
[----:B--2---:R-:W2:Y:S01]  /*0b60*/  LDC.64 R10, c[0x0][0x390] ;  /* 0x0000e400ff0a7b82 */ /* 0x004ea20000000a00 */
[----:B------:R-:W5:Y:S01]  /*0b70*/  LDCU UR8, c[0x0][0x3a0] ;  /* 0x00007400ff0877ac */ /* 0x000f620008000800 */
[----:B01-3--:R-:W-:Y:S01]  /*0b80*/  I2FP.F32.S32 R15, R22 ;  /* 0x00000016000f7245 */ /* 0x00bfe20000201400 */
[----:B-----5:R-:W-:Y:S01]  /*0b90*/  IMAD R13, R6, UR8, R9 ;  /* 0x00000008060d7c24 */ /* 0x020fe2000f8e0209 */
[----:B------:R-:W-:-:S03]  /*0ba0*/  IADD3 R9, PT, PT, R9, 0x1, RZ ;  /* 0x0000000109097810 */ /* 0x000fc60007ffe0ff */
[----:B--2---:R-:W-:Y:S01]  /*0bb0*/  IMAD.WIDE R10, R13, 0x4, R10 ;  /* 0x000000040d0a7825 */ /* 0x004fe200078e020a */
[----:B------:R-:W-:-:S04]  /*0bc0*/  ISETP.NE.AND P1, PT, R9, UR8, PT ;  /* 0x0000000809007c0c */ /* 0x000fc8000bf25270 */
[----:B------:R0:W-:Y:S09]  /*0bd0*/  STG.E desc[UR6][R10.64], R15 ;  /* 0x0000000f0a007986 */ /* 0x0001f2000c101906 */
[----:B------:R-:W-:Y:S05]  /*0be0*/  @P1 BRA `(.L_x_5) ;  /* 0xfffffff400681947 */ /* 0x000fea000383ffff */
[----:B------:R-:W-:Y:S05]  /*0bf0*/  @!P0 BRA `(.L_x_6) ;  /* 0xfffffff400488947 */ /* 0x000fea000383ffff */
[----:B------:R-:W-:Y:S05]  /*0c00*/  EXIT ;  /* 0x000000000000794d */ /* 0x000fea0003800000 */
.L_x_0:
[C---:B------:R-:W-:Y:S02]  /*0c10*/  LOP3.LUT R10, R2.reuse, 0x7, RZ, 0xc0, !PT ;  /* 0x00000007020a7812 */ /* 0x040fe400078ec0ff */
[C---:B------:R-:W-:Y:S02]  /*0c20*/  LOP3.LUT R11, R2.reuse, 0x3, RZ, 0xc0, !PT ;  /* 0x00000003020b7812 */ /* 0x040fe400078ec0ff */
[----:B------:R-:W-:Y:S01]  /*0c30*/  LOP3.LUT R8, R2, 0x7ffffff8, RZ, 0xc0, !PT ;  /* 0x7ffffff802087812 */ /* 0x000fe200078ec0ff */
[----:B------:R-:W-:-:S05]  /*0c40*/  VIADD R3, R10, 0xffffffff ;  /* 0xffffffff0a037836 */ /* 0x000fca0000000000 */
[----:B------:R-:W-:-:S13]  /*0c50*/  ISETP.GE.U32.AND P0, PT, R3, 0x3, PT ;  /* 0x000000030300780c */ /* 0x000fda0003f06070 */
.L_x_11:
[----:B0-2---:R-:W0:Y:S01]  /*0c60*/  LDC.64 R2, c[0x0][0x3a0] ;  /* 0x0000e800ff027b82 */ /* 0x005e220000000a00 */
[----:B-1----:R-:W1:Y:S01]  /*0c70*/  LDCU UR4, c[0x0][0x398] ;  /* 0x00007300ff0477ac */ /* 0x002e620008000800 */
[----:B------:R-:W-:Y:S02]  /*0c80*/  MOV R9, R0 ;  /* 0x0000000000097202 */ /* 0x000fe40000000f00 */
[----:B0-----:R-:W-:Y:S02]  /*0c90*/  ISETP.GE.U32.AND P2, PT, R2, 0x8, PT ;  /* 0x000000080200780c */ /* 0x001fe40003f46070 */
[----:B------:R-:W-:Y:S01]  /*0ca0*/  IADD3 R0, PT, PT, R0, R3, RZ ;  /* 0x0000000300007210 */ /* 0x000fe20007ffe0ff */
[----:B------:R-:W-:-:S03]  /*0cb0*/  IMAD.MOV.U32 R3, RZ, RZ, RZ ;  /* 0x000000ffff037224 */ /* 0x000fc600078e00ff */
[----:B-1----:R-:W-:-:S07]  /*0cc0*/  ISETP.GE.AND P1, PT, R0, UR4, PT ;  /* 0x0000000400007c0c */ /* 0x002fce000bf26270 */
[----:B------:R-:W-:Y:S06]  /*0cd0*/  @!P2 BRA `(.L_x_7) ;  /* 0x000000000040a947 */ /* 0x000fec0003800000 */
[----:B------:R-:W0:Y:S01]  /*0ce0*/  LDC.64 R6, c[0x0][0x390] ;  /* 0x0000e400ff067b82 */ /* 0x000e220000000a00 */
[----:B------:R-:W-:-:S07]  /*0cf0*/  HFMA2 R3, -RZ, RZ, 0, 0 ;  /* 0x00000000ff037431 */ /* 0x000fce00000001ff */
.L_x_8:
[----:B-1----:R-:W-:Y:S01]  /*0d00*/  IMAD R5, R9, R2, R3 ;  /* 0x0000000209057224 */ /* 0x002fe200078e0203 */
[----:B------:R-:W-:-:S03]  /*0d10*/  IADD3 R3, PT, PT, R3, 0x8, RZ ;  /* 0x0000000803037810 */ /* 0x000fc60007ffe0ff */
[----:B0-----:R-:W-:Y:S01]  /*0d20*/  IMAD.WIDE R4, R5, 0x4, R6 ;  /* 0x0000000405047825 */ /* 0x001fe200078e0206 */
[----:B------:R-:W-:-:S04]  /*0d30*/  ISETP.NE.AND P2, PT, R3, R8, PT ;  /* 0x000000080300720c */ /* 0x000fc80003f45270 */
[----:B------:R1:W-:Y:S04]  /*0d40*/  STG.E desc[UR6][R4.64], RZ ;  /* 0x000000ff04007986 */ /* 0x0003e8000c101906 */
[----:B------:R1:W-:Y:S04]  /*0d50*/  STG.E desc[UR6][R4.64+0x4], RZ ;  /* 0x000004ff04007986 */ /* 0x0003e8000c101906 */
[----:B------:R1:W-:Y:S04]  /*0d60*/  STG.E desc[UR6][R4.64+0x8], RZ ;  /* 0x000008ff04007986 */ /* 0x0003e8000c101906 */
[----:B------:R1:W-:Y:S04]  /*0d70*/  STG.E desc[UR6][R4.64+0xc], RZ ;  /* 0x00000cff04007986 */ /* 0x0003e8000c101906 */
[----:B------:R1:W-:Y:S04]  /*0d80*/  STG.E desc[UR6][R4.64+0x10], RZ ;  /* 0x000010ff04007986 */ /* 0x0003e8000c101906 */
[----:B------:R1:W-:Y:S04]  /*0d90*/  STG.E desc[UR6][R4.64+0x14], RZ ;  /* 0x000014ff04007986 */ /* 0x0003e8000c101906 */
[----:B------:R1:W-:Y:S04]  /*0da0*/  STG.E desc[UR6][R4.64+0x18], RZ ;  /* 0x000018ff04007986 */ /* 0x0003e8000c101906 */
[----:B------:R1:W-:Y:S01]  /*0db0*/  STG.E desc[UR6][R4.64+0x1c], RZ ;  /* 0x00001cff04007986 */ /* 0x0003e2000c101906 */
[----:B------:R-:W-:Y:S05]  /*0dc0*/  @P2 BRA `(.L_x_8) ;  /* 0xfffffffc00cc2947 */ /* 0x000fea000383ffff */
[----:B------:R-:W-:-:S07]  /*0dd0*/  IMAD.MOV.U32 R3, RZ, RZ, R8 ;  /* 0x000000ffff037224 */ /* 0x000fce00078e0008 */
.L_x_7:
[----:B------:R-:W-:-:S13]  /*0de0*/  ISETP.NE.AND P2, PT, R10, RZ, PT ;  /* 0x000000ff0a00720c */ /* 0x000fda0003f45270 */
[----:B------:R-:W-:Y:S05]  /*0df0*/  @!P2 BRA `(.L_x_9) ;  /* 0x00000000005ca947 */ /* 0x000fea0003800000 */
[----:B------:R-:W-:Y:S01]  /*0e00*/  ISETP.NE.AND P2, PT, R11, RZ, PT ;  /* 0x000000ff0b00720c */ /* 0x000fe20003f45270 */
[----:B------:R-:W-:-:S12]  /*0e10*/  @!P0 BRA `(.L_x_10) ;  /* 0x0000000000208947 */ /* 0x000fd80003800000 */
[----:B-1----:R-:W0:Y:S01]  /*0e20*/  LDC.64 R4, c[0x0][0x390] ;  /* 0x0000e400ff047b82 */ /* 0x002e220000000a00 */
[----:B------:R-:W-:Y:S01]  /*0e30*/  IMAD R7, R9, R2, R3 ;  /* 0x0000000209077224 */ /* 0x000fe200078e0203 */
[----:B------:R-:W-:-:S03]  /*0e40*/  IADD3 R3, PT, PT, R3, 0x4, RZ ;  /* 0x0000000403037810 */ /* 0x000fc60007ffe0ff */
[----:B0-----:R-:W-:-:S05]  /*0e50*/  IMAD.WIDE R4, R7, 0x4, R4 ;  /* 0x0000000407047825 */ /* 0x001fca00078e0204 */
[----:B------:R0:W-:Y:S04]  /*0e60*/  STG.E desc[UR6][R4.64], RZ ;  /* 0x000000ff04007986 */ /* 0x0001e8000c101906 */
[----:B------:R0:W-:Y:S04]  /*0e70*/  STG.E desc[UR6][R4.64+0x4], RZ ;  /* 0x000004ff04007986 */ /* 0x0001e8000c101906 */
[----:B------:R0:W-:Y:S04]  /*0e80*/  STG.E desc[UR6][R4.64+0x8], RZ ;  /* 0x000008ff04007986 */ /* 0x0001e8000c101906 */
[----:B------:R0:W-:Y:S02]  /*0e90*/  STG.E desc[UR6][R4.64+0xc], RZ ;  /* 0x00000cff04007986 */ /* 0x0001e4000c101906 */
.L_x_10:
[----:B------:R-:W-:Y:S05]  /*0ea0*/  @!P2 BRA `(.L_x_9) ;  /* 0x000000000030a947 */ /* 0x000fea0003800000 */
[----:B------:R-:W-:Y:S02]  /*0eb0*/  ISETP.NE.AND P2, PT, R11, 0x1, PT ;  /* 0x000000010b00780c */ /* 0x000fe40003f45270 */
[----:B------:R-:W-:-:S11]  /*0ec0*/  LOP3.LUT P3, RZ, R2, 0x1, RZ, 0xc0, !PT ;  /* 0x0000000102ff7812 */ /* 0x000fd6000786c0ff */
[----:B01----:R-:W0:Y:S01]  /*0ed0*/  @P2 LDC.64 R4, c[0x0][0x390] ;  /* 0x0000e400ff042b82 */ /* 0x003e220000000a00 */
[----:B------:R-:W-:Y:S01]  /*0ee0*/  @P2 IMAD R13, R9, R2, R3 ;  /* 0x00000002090d2224 */ /* 0x000fe200078e0203 */
[----:B------:R-:W-:-:S05]  /*0ef0*/  @P2 IADD3 R3, PT, PT, R3, 0x2, RZ ;  /* 0x0000000203032810 */ /* 0x000fca0007ffe0ff */
[----:B------:R-:W-:Y:S01]  /*0f00*/  @P3 IMAD R3, R9, R2, R3 ;  /* 0x0000000209033224 */ /* 0x000fe200078e0203 */
[----:B------:R-:W1:Y:S01]  /*0f10*/  @P3 LDC.64 R6, c[0x0][0x390] ;  /* 0x0000e400ff063b82 */ /* 0x000e620000000a00 */
[----:B0-----:R-:W-:-:S05]  /*0f20*/  @P2 IMAD.WIDE R4, R13, 0x4, R4 ;  /* 0x000000040d042825 */ /* 0x001fca00078e0204 */
[----:B------:R2:W-:Y:S01]  /*0f30*/  @P2 STG.E desc[UR6][R4.64], RZ ;  /* 0x000000ff04002986 */ /* 0x0005e2000c101906 */
[----:B-1----:R-:W-:-:S03]  /*0f40*/  @P3 IMAD.WIDE R2, R3, 0x4, R6 ;  /* 0x0000000403023825 */ /* 0x002fc600078e0206 */
[----:B------:R2:W-:Y:S04]  /*0f50*/  @P2 STG.E desc[UR6][R4.64+0x4], RZ ;  /* 0x000004ff04002986 */ /* 0x0005e8000c101906 */
[----:B------:R2:W-:Y:S02]  /*0f60*/  @P3 STG.E desc[UR6][R2.64], RZ ;  /* 0x000000ff02003986 */ /* 0x0005e4000c101906 */
.L_x_9:
[----:B------:R-:W-:Y:S05]  /*0f70*/  @!P1 BRA `(.L_x_11) ;  /* 0xfffffffc00389947 */ /* 0x000fea000383ffff */
[----:B------:R-:W-:Y:S05]  /*0f80*/  EXIT ;  /* 0x000000000000794d */ /* 0x000fea0003800000 */
.L_x_12:
[----:B------:R-:W-:-:S00]  /*0f90*/  BRA `(.L_x_12) ;  /* 0xfffffffc00fc7947 */ /* 0x000fc0000383ffff */
[----:B------:R-:W-:-:S00]  /*0fa0*/  NOP ;  /* 0x0000000000007918 */ /* 0x000fc00000000000 */
        /* <DEDUP_REMOVED lines=13> */
.L_x_13:


//--------------------- .nv.shared.reserved.0     --------------------------
	.section	.nv.shared.reserved.0,"aw",@nobits
	.weak		__nv_reservedSMEM_offset_0_alias
	.size		__nv_reservedSMEM_offset_0_alias, 0, 64
	.other		__nv_reservedSMEM_offset_0_alias,@"STO_CUDA_RESERVED_SHARED STV_DEFAULT"
__nv_reservedSMEM_offset_0_alias:
	.zero		0
	.zero		64


//--------------------- .nv.constant0._Z13MatrixMulCUDAPKfS0_Pfiiii --------------------------
	.section	.nv.constant0._Z13MatrixMulCUDAPKfS0_Pfiiii,"a",@progbits
	.sectionflags	@""
	.align	4
.nv.constant0._Z13MatrixMulCUDAPKfS0_Pfiiii:
	.zero		936


//--------------------- SYMBOLS --------------------------

	.type		.nv.reservedSmem.offset0,@object
	.size		.nv.reservedSmem.offset0,0x4
